	.headerflags	@"EF_CUDA_TEXMODE_UNIFIED EF_CUDA_64BIT_ADDRESS EF_CUDA_ACCELERATORS EF_CUDA_SM90 EF_CUDA_VIRTUAL_SM(EF_CUDA_SM90)"
	.elftype	@"ET_EXEC"


//--------------------- .nv.info                  --------------------------
	.section	.nv.info,"",@"SHT_CUDA_INFO"
	.align	4


	//----- nvinfo : EIATTR_REGCOUNT
	.align		4
        /*0000*/ 	.byte	0x04, 0x2f
        /*0002*/ 	.short	(.L_3 - .L_2)
	.align		4
.L_2:
        /*0004*/ 	.word	index@(triton_poi_fused__native_batch_norm_legit_no_training_convolution_leaky_relu_1)
        /*0008*/ 	.word	0x0000001a


	//----- nvinfo : EIATTR_MIN_STACK_SIZE
	.align		4
.L_3:
        /*000c*/ 	.byte	0x04, 0x12
        /*000e*/ 	.short	(.L_5 - .L_4)
	.align		4
.L_4:
        /*0010*/ 	.word	index@(triton_poi_fused__native_batch_norm_legit_no_training_convolution_leaky_relu_1)
        /*0014*/ 	.word	0x00000000


	//----- nvinfo : EIATTR_FRAME_SIZE
	.align		4
.L_5:
        /*0018*/ 	.byte	0x04, 0x11
        /*001a*/ 	.short	(.L_7 - .L_6)
	.align		4
.L_6:
        /*001c*/ 	.word	index@(triton_poi_fused__native_batch_norm_legit_no_training_convolution_leaky_relu_1)
        /*0020*/ 	.word	0x00000000


	//----- nvinfo : EIATTR_MIN_STACK_SIZE
	.align		4
.L_7:
        /*0024*/ 	.byte	0x04, 0x12
        /*0026*/ 	.short	(.L_9 - .L_8)
	.align		4
.L_8:
        /*0028*/ 	.word	index@(triton_poi_fused__native_batch_norm_legit_no_training_convolution_leaky_relu_1)
        /*002c*/ 	.word	0x00000000
.L_9:


//--------------------- .nv.info.triton_poi_fused__native_batch_norm_legit_no_training_convolution_leaky_relu_1 --------------------------
	.section	.nv.info.triton_poi_fused__native_batch_norm_legit_no_training_convolution_leaky_relu_1,"",@"SHT_CUDA_INFO"
	.sectionflags	@""
	.align	4


	//----- nvinfo : EIATTR_CUDA_API_VERSION
	.align		4
        /*0000*/ 	.byte	0x04, 0x37
        /*0002*/ 	.short	(.L_11 - .L_10)
.L_10:
        /*0004*/ 	.word	0x0000007c


	//----- nvinfo : EIATTR_KPARAM_INFO
	.align		4
.L_11:
        /*0008*/ 	.byte	0x04, 0x17
        /*000a*/ 	.short	(.L_13 - .L_12)
.L_12:
        /*000c*/ 	.word	0x00000000
        /*0010*/ 	.short	0x0007
        /*0012*/ 	.short	0x0038
        /*0014*/ 	.byte	0x00, 0xf0, 0x11, 0x00


	//----- nvinfo : EIATTR_KPARAM_INFO
	.align		4
.L_13:
        /*0018*/ 	.byte	0x04, 0x17
        /*001a*/ 	.short	(.L_15 - .L_14)
.L_14:
        /*001c*/ 	.word	0x00000000
        /*0020*/ 	.short	0x0006
        /*0022*/ 	.short	0x0030
        /*0024*/ 	.byte	0x00, 0xf4, 0x21, 0x00


	//----- nvinfo : EIATTR_KPARAM_INFO
	.align		4
.L_15:
        /*0028*/ 	.byte	0x04, 0x17
        /*002a*/ 	.short	(.L_17 - .L_16)
.L_16:
        /*002c*/ 	.word	0x00000000
        /*0030*/ 	.short	0x0005
        /*0032*/ 	.short	0x0028
        /*0034*/ 	.byte	0x00, 0xf4, 0x21, 0x00


	//----- nvinfo : EIATTR_KPARAM_INFO
	.align		4
.L_17:
        /*0038*/ 	.byte	0x04, 0x17
        /*003a*/ 	.short	(.L_19 - .L_18)
.L_18:
        /*003c*/ 	.word	0x00000000
        /*0040*/ 	.short	0x0004
        /*0042*/ 	.short	0x0020
        /*0044*/ 	.byte	0x00, 0xf4, 0x21, 0x00


	//----- nvinfo : EIATTR_KPARAM_INFO
	.align		4
.L_19:
        /*0048*/ 	.byte	0x04, 0x17
        /*004a*/ 	.short	(.L_21 - .L_20)
.L_20:
        /*004c*/ 	.word	0x00000000
        /*0050*/ 	.short	0x0003
        /*0052*/ 	.short	0x0018
        /*0054*/ 	.byte	0x00, 0xf4, 0x21, 0x00


	//----- nvinfo : EIATTR_KPARAM_INFO
	.align		4
.L_21:
        /*0058*/ 	.byte	0x04, 0x17
        /*005a*/ 	.short	(.L_23 - .L_22)
.L_22:
        /*005c*/ 	.word	0x00000000
        /*0060*/ 	.short	0x0002
        /*0062*/ 	.short	0x0010
        /*0064*/ 	.byte	0x00, 0xf4, 0x21, 0x00


	//----- nvinfo : EIATTR_KPARAM_INFO
	.align		4
.L_23:
        /*0068*/ 	.byte	0x04, 0x17
        /*006a*/ 	.short	(.L_25 - .L_24)
.L_24:
        /*006c*/ 	.word	0x00000000
        /*0070*/ 	.short	0x0001
        /*0072*/ 	.short	0x0008
        /*0074*/ 	.byte	0x00, 0xf4, 0x21, 0x00


	//----- nvinfo : EIATTR_KPARAM_INFO
	.align		4
.L_25:
        /*0078*/ 	.byte	0x04, 0x17
        /*007a*/ 	.short	(.L_27 - .L_26)
.L_26:
        /*007c*/ 	.word	0x00000000
        /*0080*/ 	.short	0x0000
        /*0082*/ 	.short	0x0000
        /*0084*/ 	.byte	0x00, 0xf4, 0x21, 0x00


	//----- nvinfo : EIATTR_SPARSE_MMA_MASK
	.align		4
.L_27:
        /*0088*/ 	.byte	0x03, 0x50
        /*008a*/ 	.short	0x0000


	//----- nvinfo : EIATTR_MAXREG_COUNT
	.align		4
        /*008c*/ 	.byte	0x03, 0x1b
        /*008e*/ 	.short	0x00ff


	//----- nvinfo : EIATTR_EXIT_INSTR_OFFSETS
	.align		4
        /*0090*/ 	.byte	0x04, 0x1c
        /*0092*/ 	.short	(.L_29 - .L_28)


	//   ....[0]....
.L_28:
        /*0094*/ 	.word	0x00000510


	//   ....[1]....
        /*0098*/ 	.word	0x00000530


	//----- nvinfo : EIATTR_REQNTID
	.align		4
.L_29:
        /*009c*/ 	.byte	0x04, 0x10
        /*009e*/ 	.short	(.L_31 - .L_30)
.L_30:
        /*00a0*/ 	.word	0x00000080
        /*00a4*/ 	.word	0x00000001
        /*00a8*/ 	.word	0x00000001


	//----- nvinfo : EIATTR_CBANK_PARAM_SIZE
	.align		4
.L_31:
        /*00ac*/ 	.byte	0x03, 0x19
        /*00ae*/ 	.short	0x003c


	//----- nvinfo : EIATTR_PARAM_CBANK
	.align		4
        /*00b0*/ 	.byte	0x04, 0x0a
        /*00b2*/ 	.short	(.L_33 - .L_32)
	.align		4
.L_32:
        /*00b4*/ 	.word	index@(.nv.constant0.triton_poi_fused__native_batch_norm_legit_no_training_convolution_leaky_relu_1)
        /*00b8*/ 	.short	0x0210
        /*00ba*/ 	.short	0x003c


	//----- nvinfo : EIATTR_SW_WAR
	.align		4
.L_33:
        /*00bc*/ 	.byte	0x04, 0x36
        /*00be*/ 	.short	(.L_35 - .L_34)
.L_34:
        /*00c0*/ 	.word	0x00000008
.L_35:


//--------------------- .nv.callgraph             --------------------------
	.section	.nv.callgraph,"",@"SHT_CUDA_CALLGRAPH"
	.align	4
	.sectionentsize	8
	.align		4
        /*0000*/ 	.word	0x00000000
	.align		4
        /*0004*/ 	.word	0xffffffff
	.align		4
        /*0008*/ 	.word	0x00000000
	.align		4
        /*000c*/ 	.word	0xfffffffe
	.align		4
        /*0010*/ 	.word	0x00000000
	.align		4
        /*0014*/ 	.word	0xfffffffd
	.align		4
        /*0018*/ 	.word	0x00000000
	.align		4
        /*001c*/ 	.word	0xfffffffc


//--------------------- .nv.constant4             --------------------------
	.section	.nv.constant4,"a",@progbits
	.align	8
	.align		8
.nv.constant4:
        /*0000*/ 	.dword	_$_str
	.align		8
        /*0008*/ 	.dword	_$_str_$_2


//--------------------- .text.triton_poi_fused__native_batch_norm_legit_no_training_convolution_leaky_relu_1 --------------------------
	.section	.text.triton_poi_fused__native_batch_norm_legit_no_training_convolution_leaky_relu_1,"ax",@progbits
	.align	128
        .global         triton_poi_fused__native_batch_norm_legit_no_training_convolution_leaky_relu_1
        .type           triton_poi_fused__native_batch_norm_legit_no_training_convolution_leaky_relu_1,@function
        .size           triton_poi_fused__native_batch_norm_legit_no_training_convolution_leaky_relu_1,(.L_x_1 - triton_poi_fused__native_batch_norm_legit_no_training_convolution_leaky_relu_1)
        .other          triton_poi_fused__native_batch_norm_legit_no_training_convolution_leaky_relu_1,@"STO_CUDA_ENTRY STV_DEFAULT"
triton_poi_fused__native_batch_norm_legit_no_training_convolution_leaky_relu_1:
.text.triton_poi_fused__native_batch_norm_legit_no_training_convolution_leaky_relu_1:
[----:B------:R-:W0:Y:S01]  /*0000*/  LDC R1, c[0x0][0x28] ;  /* 0x00000a00ff017b82 */ /* 0x000e220000000800 */
[----:B------:R-:W1:Y:S07]  /*0010*/  S2R R0, SR_TID.X ;  /* 0x0000000000007919 */ /* 0x000e6e0000002100 */
[----:B------:R-:W2:Y:S01]  /*0020*/  LDC.64 R10, c[0x0][0x230] ;  /* 0x00008c00ff0a7b82 */ /* 0x000ea20000000a00 */
[----:B------:R-:W-:Y:S01]  /*0030*/  CS2R R14, SRZ ;  /* 0x00000000000e7805 */ /* 0x000fe2000001ff00 */
[----:B------:R-:W-:Y:S01]  /*0040*/  ULDC.64 UR4, c[0x0][0x208] ;  /* 0x0000820000047ab9 */ /* 0x000fe20000000a00 */
[----:B------:R-:W3:Y:S05]  /*0050*/  S2R R5, SR_CTAID.X ;  /* 0x0000000000057919 */ /* 0x000eea0000002500 */
[----:B------:R-:W4:Y:S08]  /*0060*/  LDC.64 R16, c[0x0][0x220] ;  /* 0x00008800ff107b82 */ /* 0x000f300000000a00 */
[----:B------:R-:W5:Y:S08]  /*0070*/  LDC.64 R20, c[0x0][0x228] ;  /* 0x00008a00ff147b82 */ /* 0x000f700000000a00 */
[----:B------:R-:W4:Y:S01]  /*0080*/  LDC.64 R8, c[0x0][0x238] ;  /* 0x00008e00ff087b82 */ /* 0x000f220000000a00 */
[----:B-1----:R-:W-:-:S07]  /*0090*/  SHF.L.U32 R0, R0, 0x1, RZ ;  /* 0x0000000100007819 */ /* 0x002fce00000006ff */
[----:B------:R-:W1:Y:S01]  /*00a0*/  LDC.64 R6, c[0x0][0x240] ;  /* 0x00009000ff067b82 */ /* 0x000e620000000a00 */
[----:B---3--:R-:W-:Y:S02]  /*00b0*/  SHF.R.S32.HI R3, RZ, 0x17, R5 ;  /* 0x00000017ff037819 */ /* 0x008fe40000011405 */
[----:B------:R-:W-:Y:S02]  /*00c0*/  LOP3.LUT R0, R0, 0xfe, RZ, 0xc0, !PT ;  /* 0x000000fe00007812 */ /* 0x000fe400078ec0ff */
[----:B------:R-:W-:Y:S02]  /*00d0*/  SGXT R3, R3, 0x1 ;  /* 0x000000010303781a */ /* 0x000fe40000000200 */
[----:B------:R-:W-:Y:S02]  /*00e0*/  LEA R0, R5, R0, 0x8 ;  /* 0x0000000005007211 */ /* 0x000fe400078e40ff */
[----:B------:R-:W3:Y:S02]  /*00f0*/  LDC.64 R4, c[0x0][0x210] ;  /* 0x00008400ff047b82 */ /* 0x000ee40000000a00 */
[----:B------:R-:W-:-:S02]  /*0100*/  LEA.HI R3, R3, R0, RZ, 0x2 ;  /* 0x0000000003037211 */ /* 0x000fc400078f10ff */
[----:B------:R-:W-:Y:S02]  /*0110*/  ISETP.GE.AND P0, PT, R0, 0x800, PT ;  /* 0x000008000000780c */ /* 0x000fe40003f06270 */
[--C-:B------:R-:W-:Y:S02]  /*0120*/  SHF.R.S32.HI R19, RZ, 0x2, R3.reuse ;  /* 0x00000002ff137819 */ /* 0x100fe40000011403 */
[----:B------:R-:W-:-:S04]  /*0130*/  SHF.R.S32.HI R2, RZ, 0x1f, R3 ;  /* 0x0000001fff027819 */ /* 0x000fc80000011403 */
[----:B------:R-:W-:-:S04]  /*0140*/  LEA.HI R2, R2, R19, RZ, 0x7 ;  /* 0x0000001302027211 */ /* 0x000fc800078f38ff */
[----:B------:R-:W-:-:S04]  /*0150*/  LOP3.LUT R2, R2, 0xffffff80, RZ, 0xc0, !PT ;  /* 0xffffff8002027812 */ /* 0x000fc800078ec0ff */
[----:B------:R-:W-:-:S05]  /*0160*/  IADD3 R19, R19, -R2, RZ ;  /* 0x8000000213137210 */ /* 0x000fca0007ffe0ff */
[----:B--2---:R-:W-:-:S05]  /*0170*/  IMAD.WIDE R10, R19, 0x4, R10 ;  /* 0x00000004130a7825 */ /* 0x004fca00078e020a */
[----:B------:R-:W2:Y:S04]  /*0180*/  @!P0 LDG.E.EL R14, desc[UR4][R10.64] ;  /* 0x000000040a0e8981 */ /* 0x000ea8000c2e1900 */
[----:B------:R1:W2:Y:S01]  /*0190*/  @!P0 LDG.E.EL R15, desc[UR4][R10.64] ;  /* 0x000000040a0f8981 */ /* 0x0002a2000c2e1900 */
[----:B------:R-:W-:Y:S02]  /*01a0*/  CS2R R12, SRZ ;  /* 0x00000000000c7805 */ /* 0x000fe4000001ff00 */
[----:B------:R-:W-:Y:S01]  /*01b0*/  CS2R R2, SRZ ;  /* 0x0000000000027805 */ /* 0x000fe2000001ff00 */
[----:B---3--:R-:W-:-:S04]  /*01c0*/  IMAD.WIDE R4, R0, 0x4, R4 ;  /* 0x0000000400047825 */ /* 0x008fc800078e0204 */
[C---:B----4-:R-:W-:Y:S01]  /*01d0*/  IMAD.WIDE R16, R19.reuse, 0x4, R16 ;  /* 0x0000000413107825 */ /* 0x050fe200078e0210 */
[----:B------:R-:W3:Y:S01]  /*01e0*/  @!P0 LDG.E.64 R2, desc[UR4][R4.64] ;  /* 0x0000000404028981 */ /* 0x000ee2000c1e1b00 */
[----:B-1----:R-:W-:Y:S02]  /*01f0*/  CS2R R10, SRZ ;  /* 0x00000000000a7805 */ /* 0x002fe4000001ff00 */
[C---:B-----5:R-:W-:Y:S01]  /*0200*/  IMAD.WIDE R22, R19.reuse, 0x4, R20 ;  /* 0x0000000413167825 */ /* 0x060fe200078e0214 */
[----:B------:R-:W3:Y:S04]  /*0210*/  @!P0 LDG.E.EL R12, desc[UR4][R16.64] ;  /* 0x00000004100c8981 */ /* 0x000ee8000c2e1900 */
[----:B------:R-:W4:Y:S01]  /*0220*/  @!P0 LDG.E.EL R13, desc[UR4][R16.64] ;  /* 0x00000004100d8981 */ /* 0x000f22000c2e1900 */
[----:B0-----:R-:W-:Y:S01]  /*0230*/  IMAD.WIDE R8, R19, 0x4, R8 ;  /* 0x0000000413087825 */ /* 0x001fe200078e0208 */
[----:B------:R-:W-:-:S02]  /*0240*/  CS2R R20, SRZ ;  /* 0x0000000000147805 */ /* 0x000fc4000001ff00 */
[----:B------:R-:W5:Y:S01]  /*0250*/  @!P0 LDG.E.EL R11, desc[UR4][R22.64] ;  /* 0x00000004160b8981 */ /* 0x000f62000c2e1900 */
[----:B------:R-:W-:Y:S01]  /*0260*/  IMAD.WIDE R6, R19, 0x4, R6 ;  /* 0x0000000413067825 */ /* 0x000fe200078e0206 */
[----:B------:R-:W-:Y:S02]  /*0270*/  CS2R R18, SRZ ;  /* 0x0000000000127805 */ /* 0x000fe4000001ff00 */
[----:B------:R-:W3:Y:S04]  /*0280*/  @!P0 LDG.E.EL R10, desc[UR4][R22.64] ;  /* 0x00000004160a8981 */ /* 0x000ee8000c2e1900 */
[----:B------:R-:W3:Y:S04]  /*0290*/  @!P0 LDG.E.EL R20, desc[UR4][R8.64] ;  /* 0x0000000408148981 */ /* 0x000ee8000c2e1900 */
[----:B------:R-:W3:Y:S04]  /*02a0*/  @!P0 LDG.E.EL R21, desc[UR4][R8.64] ;  /* 0x0000000408158981 */ /* 0x000ee8000c2e1900 */
[----:B------:R-:W3:Y:S04]  /*02b0*/  @!P0 LDG.E.EL R19, desc[UR4][R6.64] ;  /* 0x0000000406138981 */ /* 0x000ee8000c2e1900 */
[----:B------:R0:W3:Y:S02]  /*02c0*/  @!P0 LDG.E.EL R18, desc[UR4][R6.64] ;  /* 0x0000000406128981 */ /* 0x0000e4000c2e1900 */
[----:B0-----:R-:W-:Y:S01]  /*02d0*/  HFMA2.MMA R6, -RZ, RZ, 1.625, 0 ;  /* 0x3e800000ff067435 */ /* 0x001fe200000001ff */
[----:B--2---:R-:W-:Y:S01]  /*02e0*/  FADD R14, R14, 9.9999997473787516356e-06 ;  /* 0x3727c5ac0e0e7421 */ /* 0x004fe20000000000 */
[----:B------:R-:W-:-:S03]  /*02f0*/  FADD R15, R15, 9.9999997473787516356e-06 ;  /* 0x3727c5ac0f0f7421 */ /* 0x000fc60000000000 */
[----:B------:R-:W0:Y:S08]  /*0300*/  MUFU.SQRT R16, R14 ;  /* 0x0000000e00107308 */ /* 0x000e300000002000 */
[----:B------:R-:W1:Y:S01]  /*0310*/  MUFU.SQRT R17, R15 ;  /* 0x0000000f00117308 */ /* 0x000e620000002000 */
[C---:B0-----:R-:W-:Y:S02]  /*0320*/  FSETP.GT.AND P1, PT, R16.reuse, 8.50705917302346158658e+37, PT ;  /* 0x7e8000001000780b */ /* 0x041fe40003f24000 */
[----:B------:R-:W-:-:S02]  /*0330*/  FSETP.GEU.AND P3, PT, R16, 1.175494350822287508e-38, PT ;  /* 0x008000001000780b */ /* 0x000fc40003f6e000 */
[C---:B-1----:R-:W-:Y:S02]  /*0340*/  FSETP.GT.AND P2, PT, R17.reuse, 8.50705917302346158658e+37, PT ;  /* 0x7e8000001100780b */ /* 0x042fe40003f44000 */
[----:B------:R-:W-:-:S07]  /*0350*/  FSETP.GEU.AND P4, PT, R17, 1.175494350822287508e-38, PT ;  /* 0x008000001100780b */ /* 0x000fce0003f8e000 */
[----:B------:R-:W-:-:S04]  /*0360*/  @P1 FMUL R16, R16, 0.25 ;  /* 0x3e80000010101820 */ /* 0x000fc80000400000 */
[----:B------:R-:W-:Y:S01]  /*0370*/  @!P3 FMUL R16, R16, 16777216 ;  /* 0x4b8000001010b820 */ /* 0x000fe20000400000 */
[----:B------:R-:W-:-:S04]  /*0380*/  @P2 FMUL R17, R17, 0.25 ;  /* 0x3e80000011112820 */ /* 0x000fc80000400000 */
[----:B------:R-:W-:Y:S01]  /*0390*/  @!P4 FMUL R17, R17, 16777216 ;  /* 0x4b8000001111c820 */ /* 0x000fe20000400000 */
[----:B------:R-:W0:Y:S01]  /*03a0*/  MUFU.RCP R16, R16 ;  /* 0x0000001000107308 */ /* 0x000e220000001000 */
[----:B------:R-:W-:-:S07]  /*03b0*/  FSEL R7, R6, 1, P1 ;  /* 0x3f80000006077808 */ /* 0x000fce0000800000 */
[----:B------:R-:W1:Y:S01]  /*03c0*/  MUFU.RCP R17, R17 ;  /* 0x0000001100117308 */ /* 0x000e620000001000 */
[----:B------:R-:W-:Y:S01]  /*03d0*/  FSEL R6, R6, 1, P2 ;  /* 0x3f80000006067808 */ /* 0x000fe20001000000 */
[----:B------:R-:W-:Y:S01]  /*03e0*/  @!P3 FMUL R7, R7, 16777216 ;  /* 0x4b8000000707b820 */ /* 0x000fe20000400000 */
[----:B---3--:R-:W-:Y:S01]  /*03f0*/  FADD R3, R12, R3 ;  /* 0x000000030c037221 */ /* 0x008fe20000000000 */
[----:B----4-:R-:W-:Y:S02]  /*0400*/  FADD R2, R13, R2 ;  /* 0x000000020d027221 */ /* 0x010fe40000000000 */
[----:B------:R-:W-:Y:S01]  /*0410*/  @!P4 FMUL R6, R6, 16777216 ;  /* 0x4b8000000606c820 */ /* 0x000fe20000400000 */
[----:B0-----:R-:W-:Y:S01]  /*0420*/  FMUL R8, R16, R7 ;  /* 0x0000000710087220 */ /* 0x001fe20000400000 */
[----:B-----5:R-:W-:Y:S01]  /*0430*/  FADD R11, R2, -R11 ;  /* 0x8000000b020b7221 */ /* 0x020fe20000000000 */
[----:B------:R-:W-:Y:S01]  /*0440*/  FADD R10, R3, -R10 ;  /* 0x8000000a030a7221 */ /* 0x000fe20000000000 */
[----:B-1----:R-:W-:-:S02]  /*0450*/  FMUL R9, R17, R6 ;  /* 0x0000000611097220 */ /* 0x002fc40000400000 */
[----:B------:R-:W0:Y:S01]  /*0460*/  LDC.64 R6, c[0x0][0x218] ;  /* 0x00008600ff067b82 */ /* 0x000e220000000a00 */
[----:B------:R-:W-:Y:S01]  /*0470*/  FMUL R8, R11, R8 ;  /* 0x000000080b087220 */ /* 0x000fe20000400000 */
[----:B------:R-:W-:-:S03]  /*0480*/  FMUL R9, R10, R9 ;  /* 0x000000090a097220 */ /* 0x000fc60000400000 */
[----:B------:R-:W-:Y:S01]  /*0490*/  FFMA R8, R8, R20, R19 ;  /* 0x0000001408087223 */ /* 0x000fe20000000013 */
[----:B------:R-:W-:-:S04]  /*04a0*/  FFMA R9, R9, R21, R18 ;  /* 0x0000001509097223 */ /* 0x000fc80000000012 */
[C---:B------:R-:W-:Y:S02]  /*04b0*/  FSETP.GT.AND P1, PT, R8.reuse, RZ, PT ;  /* 0x000000ff0800720b */ /* 0x040fe40003f24000 */
[----:B------:R-:W-:Y:S01]  /*04c0*/  FSETP.GT.AND P2, PT, R9, RZ, PT ;  /* 0x000000ff0900720b */ /* 0x000fe20003f44000 */
[----:B------:R1:W-:Y:S10]  /*04d0*/  @!P0 STG.E.64 desc[UR4][R4.64], R2 ;  /* 0x0000000204008986 */ /* 0x0003f4000c101b04 */
[----:B------:R-:W-:Y:S01]  /*04e0*/  @!P1 FMUL R8, R8, 0.20000000298023223877 ;  /* 0x3e4ccccd08089820 */ /* 0x000fe20000400000 */
[----:B0-----:R-:W-:-:S04]  /*04f0*/  IMAD.WIDE R6, R0, 0x4, R6 ;  /* 0x0000000400067825 */ /* 0x001fc800078e0206 */
[----:B------:R-:W-:Y:S01]  /*0500*/  @!P2 FMUL R9, R9, 0.20000000298023223877 ;  /* 0x3e4ccccd0909a820 */ /* 0x000fe20000400000 */
[----:B------:R-:W-:Y:S06]  /*0510*/  @P0 EXIT ;  /* 0x000000000000094d */ /* 0x000fec0003800000 */
[----:B------:R-:W-:Y:S01]  /*0520*/  STG.E.64 desc[UR4][R6.64], R8 ;  /* 0x0000000806007986 */ /* 0x000fe2000c101b04 */
[----:B------:R-:W-:Y:S05]  /*0530*/  EXIT ;  /* 0x000000000000794d */ /* 0x000fea0003800000 */
.L_x_0:
[----:B------:R-:W-:-:S00]  /*0540*/  BRA `(.L_x_0) ;  /* 0xfffffffc00fc7947 */ /* 0x000fc0000383ffff */
[----:B------:R-:W-:-:S00]  /*0550*/  NOP ;  /* 0x0000000000007918 */ /* 0x000fc00000000000 */
        /* <DEDUP_REMOVED lines=10> */
.L_x_1:


//--------------------- .nv.global.init           --------------------------
	.section	.nv.global.init,"aw",@progbits
.nv.global.init:
	.type		_$_str,@object
	.size		_$_str,(_$_str_$_2 - _$_str)
_$_str:
        /*0000*/ 	.byte	0x5f, 0x5f, 0x43, 0x55, 0x44, 0x41, 0x5f, 0x46, 0x54, 0x5a, 0x00
	.type		_$_str_$_2,@object
	.size		_$_str_$_2,(.L_1 - _$_str_$_2)
_$_str_$_2:
        /*000b*/ 	.byte	0x5f, 0x5f, 0x43, 0x55, 0x44, 0x41, 0x5f, 0x50, 0x52, 0x45, 0x43, 0x5f, 0x53, 0x51, 0x52, 0x54
        /*001b*/ 	.byte	0x00
.L_1:


//--------------------- .nv.constant0.triton_poi_fused__native_batch_norm_legit_no_training_convolution_leaky_relu_1 --------------------------
	.section	.nv.constant0.triton_poi_fused__native_batch_norm_legit_no_training_convolution_leaky_relu_1,"a",@progbits
	.sectionflags	@""
	.align	4
.nv.constant0.triton_poi_fused__native_batch_norm_legit_no_training_convolution_leaky_relu_1:
	.zero		588
